//
// Generated by NVIDIA NVVM Compiler
//
// Compiler Build ID: CL-36424714
// Cuda compilation tools, release 13.0, V13.0.88
// Based on NVVM 20.0.0
//

.version 9.0
.target sm_100
.address_size 64

	// .globl	_Z13calculate_phiP6__halfS0_S0_S0_

.visible .entry _Z13calculate_phiP6__halfS0_S0_S0_(
	.param .u64 .ptr .align 1 _Z13calculate_phiP6__halfS0_S0_S0__param_0,
	.param .u64 .ptr .align 1 _Z13calculate_phiP6__halfS0_S0_S0__param_1,
	.param .u64 .ptr .align 1 _Z13calculate_phiP6__halfS0_S0_S0__param_2,
	.param .u64 .ptr .align 1 _Z13calculate_phiP6__halfS0_S0_S0__param_3
)
{
	.reg .pred 	%p<7>;
	.reg .b16 	%rs<103>;
	.reg .b32 	%r<38>;
	.reg .b32 	%f<11>;
	.reg .b64 	%rd<21>;
	.reg .b64 	%fd<2>;

	ld.param.u64 	%rd7, [_Z13calculate_phiP6__halfS0_S0_S0__param_0];
	ld.param.u64 	%rd8, [_Z13calculate_phiP6__halfS0_S0_S0__param_1];
	ld.param.u64 	%rd9, [_Z13calculate_phiP6__halfS0_S0_S0__param_2];
	ld.param.u64 	%rd10, [_Z13calculate_phiP6__halfS0_S0_S0__param_3];
	cvta.to.global.u64 	%rd11, %rd7;
	cvta.to.global.u64 	%rd12, %rd9;
	cvta.to.global.u64 	%rd13, %rd10;
	cvta.to.global.u64 	%rd14, %rd8;
	mov.u32 	%r9, %ctaid.x;
	mov.u32 	%r10, %ntid.x;
	mov.u32 	%r11, %tid.x;
	mad.lo.s32 	%r12, %r9, %r10, %r11;
	mov.u32 	%r13, %ctaid.y;
	mov.u32 	%r14, %ntid.y;
	mov.u32 	%r15, %tid.y;
	mad.lo.s32 	%r16, %r13, %r14, %r15;
	mov.u32 	%r17, %ctaid.z;
	mov.u32 	%r18, %ntid.z;
	mov.u32 	%r19, %tid.z;
	mad.lo.s32 	%r20, %r17, %r18, %r19;
	// begin inline asm
	mov.u32 %r6, %envreg2;
	// end inline asm
	cvt.u64.u32 	%rd15, %r6;
	// begin inline asm
	mov.u32 %r7, %envreg1;
	// end inline asm
	cvt.u64.u32 	%rd16, %r7;
	shl.b64 	%rd17, %rd16, 32;
	or.b64  	%rd1, %rd17, %rd15;
	mad.lo.s32 	%r21, %r20, 130, %r16;
	mad.lo.s32 	%r22, %r21, 130, %r12;
	add.s32 	%r23, %r22, 17031;
	mul.wide.s32 	%rd18, %r23, 2;
	add.s64 	%rd2, %rd14, %rd18;
	add.s64 	%rd3, %rd12, %rd18;
	add.s64 	%rd4, %rd1, 4;
	add.s32 	%r24, %r11, %r15;
	or.b32  	%r1, %r24, %r19;
	mov.u32 	%r25, %nctaid.x;
	mov.u32 	%r26, %nctaid.y;
	mul.lo.s32 	%r27, %r25, %r26;
	mov.u32 	%r28, %nctaid.z;
	mul.lo.s32 	%r29, %r27, %r28;
	add.s32 	%r30, %r9, %r13;
	neg.s32 	%r31, %r17;
	setp.eq.s32 	%p1, %r30, %r31;
	sub.s32 	%r32, -2147483647, %r29;
	selp.b32 	%r2, %r32, 1, %p1;
	add.s64 	%rd5, %rd11, %rd18;
	add.s64 	%rd6, %rd13, %rd18;
	ld.global.u16 	%rs101, [%rd2];
	mov.b32 	%r37, 0;
$L__BB0_1:
	setp.ne.s64 	%p2, %rd1, 0;
	st.global.u16 	[%rd3], %rs101;
	@%p2 bra 	$L__BB0_3;
	// begin inline asm
	trap;
	// end inline asm
$L__BB0_3:
	setp.ne.s32 	%p3, %r1, 0;
	barrier.sync 	0;
	@%p3 bra 	$L__BB0_6;
	// begin inline asm
	atom.add.release.gpu.u32 %r33,[%rd4],%r2;
	// end inline asm
$L__BB0_5:
	// begin inline asm
	ld.acquire.gpu.u32 %r35,[%rd4];
	// end inline asm
	xor.b32  	%r36, %r35, %r33;
	setp.gt.s32 	%p4, %r36, -1;
	@%p4 bra 	$L__BB0_5;
$L__BB0_6:
	barrier.sync 	0;
	ld.global.u16 	%rs101, [%rd5];
	mov.f32 	%f1, 0fBF800000;
	// begin inline asm
	{  cvt.rn.f16.f32 %rs6, %f1;}

	// end inline asm
	// begin inline asm
	{ .reg .pred __$temp3;
  setp.neu.f16  __$temp3, %rs101, %rs6;
  selp.u16 %rs7, 1, 0, __$temp3;}
	// end inline asm
	setp.ne.s16 	%p5, %rs7, 0;
	@%p5 bra 	$L__BB0_8;
	ld.global.u16 	%rs50, [%rd3];
	mov.f32 	%f2, 0fC1490FDB;
	// begin inline asm
	{  cvt.rn.f16.f32 %rs10, %f2;}

	// end inline asm
	ld.global.u16 	%rs13, [%rd6];
	// begin inline asm
	{mul.f16 %rs11,%rs10,%rs13;
}
	// end inline asm
	mov.f64 	%fd1, 0d3FF0000000000000;
	// begin inline asm
	{  cvt.rn.f16.f64 %rs14, %fd1;}

	// end inline asm
	mov.f32 	%f3, 0f3E2AAAAB;
	// begin inline asm
	{  cvt.rn.f16.f32 %rs15, %f3;}

	// end inline asm
	// begin inline asm
	{mul.f16 %rs16,%rs14,%rs15;
}
	// end inline asm
	ld.global.u16 	%rs20, [%rd3+2];
	ld.global.u16 	%rs21, [%rd3+-2];
	// begin inline asm
	{add.f16 %rs19,%rs20,%rs21;
}
	// end inline asm
	ld.global.u16 	%rs24, [%rd3+260];
	// begin inline asm
	{add.f16 %rs22,%rs19,%rs24;
}
	// end inline asm
	ld.global.u16 	%rs27, [%rd3+-260];
	// begin inline asm
	{add.f16 %rs25,%rs22,%rs27;
}
	// end inline asm
	ld.global.u16 	%rs30, [%rd3+33800];
	// begin inline asm
	{add.f16 %rs28,%rs25,%rs30;
}
	// end inline asm
	ld.global.u16 	%rs33, [%rd3+-33800];
	// begin inline asm
	{add.f16 %rs31,%rs28,%rs33;
}
	// end inline asm
	mov.f32 	%f4, 0f387C0BE0;
	// begin inline asm
	{  cvt.rn.f16.f32 %rs34, %f4;}

	// end inline asm
	// begin inline asm
	{mul.f16 %rs35,%rs34,%rs11;
}
	// end inline asm
	// begin inline asm
	{sub.f16 %rs38,%rs31,%rs35;
}
	// end inline asm
	// begin inline asm
	{mul.f16 %rs41,%rs16,%rs38;
}
	// end inline asm
	mov.f32 	%f5, 0f3F800000;
	// begin inline asm
	{  cvt.rn.f16.f32 %rs44, %f5;}

	// end inline asm
	// begin inline asm
	{sub.f16 %rs45,%rs44,%rs14;
}
	// end inline asm
	// begin inline asm
	{mul.f16 %rs48,%rs45,%rs50;
}
	// end inline asm
	// begin inline asm
	{add.f16 %rs101,%rs41,%rs48;
}
	// end inline asm
$L__BB0_8:
	st.global.u16 	[%rd2], %rs101;
	add.s32 	%r37, %r37, 1;
	setp.ne.s32 	%p6, %r37, 1000;
	@%p6 bra 	$L__BB0_1;
	mov.f32 	%f6, 0f387C0BE0;
	// begin inline asm
	{  cvt.rn.f16.f32 %rs54, %f6;}

	// end inline asm
	ld.global.u16 	%rs56, [%rd2+-2];
	ld.global.u16 	%rs57, [%rd2+2];
	// begin inline asm
	{add.f16 %rs55,%rs56,%rs57;
}
	// end inline asm
	mov.f32 	%f7, 0f40000000;
	// begin inline asm
	{  cvt.rn.f16.f32 %rs58, %f7;}

	// end inline asm
	// begin inline asm
	{mul.f16 %rs59,%rs58,%rs101;
}
	// end inline asm
	// begin inline asm
	{sub.f16 %rs62,%rs55,%rs59;
}
	// end inline asm
	// begin inline asm
	{mul.f16 %rs65,%rs54,%rs62;
}
	// end inline asm
	ld.global.u16 	%rs69, [%rd2+-260];
	ld.global.u16 	%rs70, [%rd2+260];
	// begin inline asm
	{add.f16 %rs68,%rs69,%rs70;
}
	// end inline asm
	// begin inline asm
	{sub.f16 %rs71,%rs68,%rs59;
}
	// end inline asm
	// begin inline asm
	{mul.f16 %rs74,%rs54,%rs71;
}
	// end inline asm
	ld.global.u16 	%rs78, [%rd2+-33800];
	ld.global.u16 	%rs79, [%rd2+33800];
	// begin inline asm
	{add.f16 %rs77,%rs78,%rs79;
}
	// end inline asm
	// begin inline asm
	{sub.f16 %rs80,%rs77,%rs59;
}
	// end inline asm
	// begin inline asm
	{mul.f16 %rs83,%rs54,%rs80;
}
	// end inline asm
	// begin inline asm
	{add.f16 %rs86,%rs65,%rs74;
}
	// end inline asm
	// begin inline asm
	{add.f16 %rs89,%rs86,%rs83;
}
	// end inline asm
	mov.f32 	%f8, 0f41490FDB;
	// begin inline asm
	{  cvt.rn.f16.f32 %rs92, %f8;}

	// end inline asm
	ld.global.u16 	%rs95, [%rd6];
	// begin inline asm
	{mul.f16 %rs93,%rs92,%rs95;
}
	// end inline asm
	// begin inline asm
	{add.f16 %rs96,%rs89,%rs93;
}
	// end inline asm
	// begin inline asm
	{  cvt.f32.f16 %f9, %rs96;}

	// end inline asm
	abs.f32 	%f10, %f9;
	// begin inline asm
	{  cvt.rn.f16.f32 %rs100, %f10;}

	// end inline asm
	st.global.u16 	[%rd3], %rs100;
	ret;

}
	// .globl	_Z7sum_arrP6__halfPf
.visible .entry _Z7sum_arrP6__halfPf(
	.param .u64 .ptr .align 1 _Z7sum_arrP6__halfPf_param_0,
	.param .u64 .ptr .align 1 _Z7sum_arrP6__halfPf_param_1
)
{
	.reg .b16 	%rs<2>;
	.reg .b32 	%r<16>;
	.reg .b32 	%f<3>;
	.reg .b64 	%rd<7>;

	ld.param.u64 	%rd1, [_Z7sum_arrP6__halfPf_param_0];
	ld.param.u64 	%rd2, [_Z7sum_arrP6__halfPf_param_1];
	cvta.to.global.u64 	%rd3, %rd2;
	cvta.to.global.u64 	%rd4, %rd1;
	mov.u32 	%r1, %ctaid.x;
	mov.u32 	%r2, %ntid.x;
	mov.u32 	%r3, %tid.x;
	mov.u32 	%r4, %ctaid.y;
	mov.u32 	%r5, %ntid.y;
	mov.u32 	%r6, %tid.y;
	mad.lo.s32 	%r7, %r4, %r5, %r6;
	mov.u32 	%r8, %ctaid.z;
	mov.u32 	%r9, %ntid.z;
	mov.u32 	%r10, %tid.z;
	mad.lo.s32 	%r11, %r8, %r9, %r10;
	mad.lo.s32 	%r12, %r11, 130, %r7;
	mad.lo.s32 	%r13, %r1, %r2, %r3;
	mad.lo.s32 	%r14, %r12, 130, %r13;
	add.s32 	%r15, %r14, 17031;
	mul.wide.s32 	%rd5, %r15, 2;
	add.s64 	%rd6, %rd4, %rd5;
	ld.global.u16 	%rs1, [%rd6];
	// begin inline asm
	{  cvt.f32.f16 %f1, %rs1;}

	// end inline asm
	atom.global.add.f32 	%f2, [%rd3], %f1;
	ret;

}


// ===== COMPILED SASS (sm_100) =====

	.target	sm_100

	.elftype	@"ET_EXEC"


//--------------------- .note.nv.tkinfo           --------------------------
	.section	.note.nv.tkinfo,"",@"SHT_NOTE"
	.sectionflags	@"SHF_NOTE_NV_TKINFO"
	.tkinfo
        /*0018*/ 	.word	0x00000002
        /*0030*/ 	.string	""
        /*0030*/ 	.string	"ptxas"
        /*0030*/ 	.string	"Cuda compilation tools, release 13.0, V13.0.88"
        /*0030*/ 	.string	"Build cuda_13.0.r13.0/compiler.36424714_0"
        /*0030*/ 	.string	"-arch sm_100 -m 64 "



//--------------------- .note.nv.cuinfo           --------------------------
	.section	.note.nv.cuinfo,"",@"SHT_NOTE"
	.sectionflags	@"SHF_NOTE_NV_CUINFO"
        /*0018*/ 	.short	0x0002
        /*001a*/ 	.short	0x0064
        /*001c*/ 	.short	0x0082
	.zero		2


//--------------------- .nv.info                  --------------------------
	.section	.nv.info,"",@"SHT_CUDA_INFO"
	.align	4


	//----- nvinfo : EIATTR_REGCOUNT
	.align		4
        /*0000*/ 	.byte	0x04, 0x2f
        /*0002*/ 	.short	(.L_1 - .L_0)
	.align		4
.L_0:
        /*0004*/ 	.word	index@(_Z13calculate_phiP6__halfS0_S0_S0_)
        /*0008*/ 	.word	0x00000018


	//----- nvinfo : EIATTR_FRAME_SIZE
	.align		4
.L_1:
        /*000c*/ 	.byte	0x04, 0x11
        /*000e*/ 	.short	(.L_3 - .L_2)
	.align		4
.L_2:
        /*0010*/ 	.word	index@(_Z13calculate_phiP6__halfS0_S0_S0_)
        /*0014*/ 	.word	0x00000000


	//----- nvinfo : EIATTR_REGCOUNT
	.align		4
.L_3:
        /*0018*/ 	.byte	0x04, 0x2f
        /*001a*/ 	.short	(.L_5 - .L_4)
	.align		4
.L_4:
        /*001c*/ 	.word	index@(_Z7sum_arrP6__halfPf)
        /*0020*/ 	.word	0x0000000c


	//----- nvinfo : EIATTR_FRAME_SIZE
	.align		4
.L_5:
        /*0024*/ 	.byte	0x04, 0x11
        /*0026*/ 	.short	(.L_7 - .L_6)
	.align		4
.L_6:
        /*0028*/ 	.word	index@(_Z7sum_arrP6__halfPf)
        /*002c*/ 	.word	0x00000000


	//----- nvinfo : EIATTR_MIN_STACK_SIZE
	.align		4
.L_7:
        /*0030*/ 	.byte	0x04, 0x12
        /*0032*/ 	.short	(.L_9 - .L_8)
	.align		4
.L_8:
        /*0034*/ 	.word	index@(_Z7sum_arrP6__halfPf)
        /*0038*/ 	.word	0x00000000


	//----- nvinfo : EIATTR_MIN_STACK_SIZE
	.align		4
.L_9:
        /*003c*/ 	.byte	0x04, 0x12
        /*003e*/ 	.short	(.L_11 - .L_10)
	.align		4
.L_10:
        /*0040*/ 	.word	index@(_Z13calculate_phiP6__halfS0_S0_S0_)
        /*0044*/ 	.word	0x00000000
.L_11:


//--------------------- .nv.compat                --------------------------
	.section	.nv.compat,"",@"SHT_CUDA_COMPAT_INFO"
	.align	4
        /*0000*/ 	.byte	0x02, 0x09, 0x00, 0x00, 0x02, 0x02, 0x01, 0x00, 0x02, 0x05, 0x05, 0x00, 0x03, 0x07, 0x01, 0x01
        /*0010*/ 	.byte	0x02, 0x03, 0x00, 0x00, 0x02, 0x06, 0x01, 0x00, 0x04, 0x0b, 0x08, 0x00, 0x09, 0x00, 0x00, 0x00
        /*0020*/ 	.byte	0x00, 0x00, 0x00, 0x00


//--------------------- .nv.info._Z7sum_arrP6__halfPf --------------------------
	.section	.nv.info._Z7sum_arrP6__halfPf,"",@"SHT_CUDA_INFO"
	.sectionflags	@""
	.align	4


	//----- nvinfo : EIATTR_CUDA_API_VERSION
	.align		4
        /*0000*/ 	.byte	0x04, 0x37
        /*0002*/ 	.short	(.L_13 - .L_12)
.L_12:
        /*0004*/ 	.word	0x00000082


	//----- nvinfo : EIATTR_KPARAM_INFO
	.align		4
.L_13:
        /*0008*/ 	.byte	0x04, 0x17
        /*000a*/ 	.short	(.L_15 - .L_14)
.L_14:
        /*000c*/ 	.word	0x00000000
        /*0010*/ 	.short	0x0001
        /*0012*/ 	.short	0x0008
        /*0014*/ 	.byte	0x00, 0xf5, 0x21, 0x00


	//----- nvinfo : EIATTR_KPARAM_INFO
	.align		4
.L_15:
        /*0018*/ 	.byte	0x04, 0x17
        /*001a*/ 	.short	(.L_17 - .L_16)
.L_16:
        /*001c*/ 	.word	0x00000000
        /*0020*/ 	.short	0x0000
        /*0022*/ 	.short	0x0000
        /*0024*/ 	.byte	0x00, 0xf5, 0x21, 0x00


	//----- nvinfo : EIATTR_SPARSE_MMA_MASK
	.align		4
.L_17:
        /*0028*/ 	.byte	0x03, 0x50
        /*002a*/ 	.short	0x0000


	//----- nvinfo : EIATTR_MAXREG_COUNT
	.align		4
        /*002c*/ 	.byte	0x03, 0x1b
        /*002e*/ 	.short	0x00ff


	//----- nvinfo : EIATTR_MERCURY_ISA_VERSION
	.align		4
        /*0030*/ 	.byte	0x03, 0x5f
        /*0032*/ 	.short	0x0101


	//----- nvinfo : EIATTR_VRC_CTA_INIT_COUNT
	.align		4
        /*0034*/ 	.byte	0x02, 0x4a
	.zero		1
	.zero		1


	//----- nvinfo : EIATTR_EXIT_INSTR_OFFSETS
	.align		4
        /*0038*/ 	.byte	0x04, 0x1c
        /*003a*/ 	.short	(.L_19 - .L_18)


	//   ....[0]....
.L_18:
        /*003c*/ 	.word	0x00000170


	//----- nvinfo : EIATTR_CBANK_PARAM_SIZE
	.align		4
.L_19:
        /*0040*/ 	.byte	0x03, 0x19
        /*0042*/ 	.short	0x0010


	//----- nvinfo : EIATTR_PARAM_CBANK
	.align		4
        /*0044*/ 	.byte	0x04, 0x0a
        /*0046*/ 	.short	(.L_21 - .L_20)
	.align		4
.L_20:
        /*0048*/ 	.word	index@(.nv.constant0._Z7sum_arrP6__halfPf)
        /*004c*/ 	.short	0x0380
        /*004e*/ 	.short	0x0010


	//----- nvinfo : EIATTR_SW_WAR
	.align		4
.L_21:
        /*0050*/ 	.byte	0x04, 0x36
        /*0052*/ 	.short	(.L_23 - .L_22)
.L_22:
        /*0054*/ 	.word	0x00000008
.L_23:


//--------------------- .nv.info._Z13calculate_phiP6__halfS0_S0_S0_ --------------------------
	.section	.nv.info._Z13calculate_phiP6__halfS0_S0_S0_,"",@"SHT_CUDA_INFO"
	.sectionflags	@""
	.align	4


	//----- nvinfo : EIATTR_CUDA_API_VERSION
	.align		4
        /*0000*/ 	.byte	0x04, 0x37
        /*0002*/ 	.short	(.L_25 - .L_24)
.L_24:
        /*0004*/ 	.word	0x00000082


	//----- nvinfo : EIATTR_KPARAM_INFO
	.align		4
.L_25:
        /*0008*/ 	.byte	0x04, 0x17
        /*000a*/ 	.short	(.L_27 - .L_26)
.L_26:
        /*000c*/ 	.word	0x00000000
        /*0010*/ 	.short	0x0003
        /*0012*/ 	.short	0x0018
        /*0014*/ 	.byte	0x00, 0xf5, 0x21, 0x00


	//----- nvinfo : EIATTR_KPARAM_INFO
	.align		4
.L_27:
        /*0018*/ 	.byte	0x04, 0x17
        /*001a*/ 	.short	(.L_29 - .L_28)
.L_28:
        /*001c*/ 	.word	0x00000000
        /*0020*/ 	.short	0x0002
        /*0022*/ 	.short	0x0010
        /*0024*/ 	.byte	0x00, 0xf5, 0x21, 0x00


	//----- nvinfo : EIATTR_KPARAM_INFO
	.align		4
.L_29:
        /*0028*/ 	.byte	0x04, 0x17
        /*002a*/ 	.short	(.L_31 - .L_30)
.L_30:
        /*002c*/ 	.word	0x00000000
        /*0030*/ 	.short	0x0001
        /*0032*/ 	.short	0x0008
        /*0034*/ 	.byte	0x00, 0xf5, 0x21, 0x00


	//----- nvinfo : EIATTR_KPARAM_INFO
	.align		4
.L_31:
        /*0038*/ 	.byte	0x04, 0x17
        /*003a*/ 	.short	(.L_33 - .L_32)
.L_32:
        /*003c*/ 	.word	0x00000000
        /*0040*/ 	.short	0x0000
        /*0042*/ 	.short	0x0000
        /*0044*/ 	.byte	0x00, 0xf5, 0x21, 0x00


	//----- nvinfo : EIATTR_SPARSE_MMA_MASK
	.align		4
.L_33:
        /*0048*/ 	.byte	0x03, 0x50
        /*004a*/ 	.short	0x0000


	//----- nvinfo : EIATTR_MAXREG_COUNT
	.align		4
        /*004c*/ 	.byte	0x03, 0x1b
        /*004e*/ 	.short	0x00ff


	//----- nvinfo : EIATTR_NUM_BARRIERS
	.align		4
        /*0050*/ 	.byte	0x02, 0x4c
        /*0052*/ 	.byte	0x01
	.zero		1


	//----- nvinfo : EIATTR_MERCURY_ISA_VERSION
	.align		4
        /*0054*/ 	.byte	0x03, 0x5f
        /*0056*/ 	.short	0x0101


	//----- nvinfo : EIATTR_INT_WARP_WIDE_INSTR_OFFSETS
	.align		4
        /*0058*/ 	.byte	0x04, 0x31
        /*005a*/ 	.short	(.L_35 - .L_34)


	//   ....[0]....
.L_34:
        /*005c*/ 	.word	0x000003f0


	//   ....[1]....
        /*0060*/ 	.word	0x000004d0


	//----- nvinfo : EIATTR_COOP_GROUP_MASK_REGIDS
	.align		4
.L_35:
        /*0064*/ 	.byte	0x04, 0x29
        /*0066*/ 	.short	(.L_37 - .L_36)


	//   ....[0]....
.L_36:
        /*0068*/ 	.word	0xffffffff


	//   ....[1]....
        /*006c*/ 	.word	0xffffffff


	//   ....[2]....
        /*0070*/ 	.word	0x0500000a


	//   ....[3]....
        /*0074*/ 	.word	0x0500000a


	//----- nvinfo : EIATTR_COOP_GROUP_INSTR_OFFSETS
	.align		4
.L_37:
        /*0078*/ 	.byte	0x04, 0x28
        /*007a*/ 	.short	(.L_39 - .L_38)


	//   ....[0]....
.L_38:
        /*007c*/ 	.word	0x000003b0


	//   ....[1]....
        /*0080*/ 	.word	0x00000580


	//   ....[2]....
        /*0084*/ 	.word	0x00000940


	//   ....[3]....
        /*0088*/ 	.word	0x00000a00


	//----- nvinfo : EIATTR_VRC_CTA_INIT_COUNT
	.align		4
.L_39:
        /*008c*/ 	.byte	0x02, 0x4a
	.zero		1
	.zero		1


	//----- nvinfo : EIATTR_EXIT_INSTR_OFFSETS
	.align		4
        /*0090*/ 	.byte	0x04, 0x1c
        /*0092*/ 	.short	(.L_41 - .L_40)


	//   ....[0]....
.L_40:
        /*0094*/ 	.word	0x000008b0


	//----- nvinfo : EIATTR_CRS_STACK_SIZE
	.align		4
.L_41:
        /*0098*/ 	.byte	0x04, 0x1e
        /*009a*/ 	.short	(.L_43 - .L_42)
.L_42:
        /*009c*/ 	.word	0x00000000


	//----- nvinfo : EIATTR_CBANK_PARAM_SIZE
	.align		4
.L_43:
        /*00a0*/ 	.byte	0x03, 0x19
        /*00a2*/ 	.short	0x0020


	//----- nvinfo : EIATTR_PARAM_CBANK
	.align		4
        /*00a4*/ 	.byte	0x04, 0x0a
        /*00a6*/ 	.short	(.L_45 - .L_44)
	.align		4
.L_44:
        /*00a8*/ 	.word	index@(.nv.constant0._Z13calculate_phiP6__halfS0_S0_S0_)
        /*00ac*/ 	.short	0x0380
        /*00ae*/ 	.short	0x0020


	//----- nvinfo : EIATTR_SW_WAR
	.align		4
.L_45:
        /*00b0*/ 	.byte	0x04, 0x36
        /*00b2*/ 	.short	(.L_47 - .L_46)
.L_46:
        /*00b4*/ 	.word	0x00000008
.L_47:


//--------------------- .nv.callgraph             --------------------------
	.section	.nv.callgraph,"",@"SHT_CUDA_CALLGRAPH"
	.align	4
	.sectionentsize	8
	.align		4
        /*0000*/ 	.word	0x00000000
	.align		4
        /*0004*/ 	.word	0xffffffff
	.align		4
        /*0008*/ 	.word	0x00000000
	.align		4
        /*000c*/ 	.word	0xfffffffe
	.align		4
        /*0010*/ 	.word	0x00000000
	.align		4
        /*0014*/ 	.word	0xfffffffd
	.align		4
        /*0018*/ 	.word	0x00000000
	.align		4
        /*001c*/ 	.word	0xfffffffc


//--------------------- .text._Z7sum_arrP6__halfPf --------------------------
	.section	.text._Z7sum_arrP6__halfPf,"ax",@progbits
	.align	128
        .global         _Z7sum_arrP6__halfPf
        .type           _Z7sum_arrP6__halfPf,@function
        .size           _Z7sum_arrP6__halfPf,(.L_x_18 - _Z7sum_arrP6__halfPf)
        .other          _Z7sum_arrP6__halfPf,@"STO_CUDA_ENTRY STV_DEFAULT"
_Z7sum_arrP6__halfPf:
.text._Z7sum_arrP6__halfPf:
[----:B------:R-:W-:Y:S01]  /*0000*/  LDC R1, c[0x0][0x37c] ;  /* 0x0000df00ff017b82 */ /* 0x000fe20000000800 */
[----:B------:R-:W0:Y:S07]  /*0010*/  S2R R5, SR_TID.Y ;  /* 0x0000000000057919 */ /* 0x000e2e0000002200 */
[----:B------:R-:W1:Y:S01]  /*0020*/  LDC R7, c[0x0][0x360] ;  /* 0x0000d800ff077b82 */ /* 0x000e620000000800 */
[----:B------:R-:W2:Y:S01]  /*0030*/  S2R R9, SR_TID.Z ;  /* 0x0000000000097919 */ /* 0x000ea20000002300 */
[----:B------:R-:W1:Y:S06]  /*0040*/  S2R R4, SR_TID.X ;  /* 0x0000000000047919 */ /* 0x000e6c0000002100 */
[----:B------:R-:W0:Y:S08]  /*0050*/  S2UR UR5, SR_CTAID.Y ;  /* 0x00000000000579c3 */ /* 0x000e300000002600 */
[----:B------:R-:W0:Y:S08]  /*0060*/  LDC R0, c[0x0][0x364] ;  /* 0x0000d900ff007b82 */ /* 0x000e300000000800 */
[----:B------:R-:W2:Y:S08]  /*0070*/  S2UR UR6, SR_CTAID.Z ;  /* 0x00000000000679c3 */ /* 0x000eb00000002700 */
[----:B------:R-:W2:Y:S08]  /*0080*/  LDC R6, c[0x0][0x368] ;  /* 0x0000da00ff067b82 */ /* 0x000eb00000000800 */
[----:B------:R-:W1:Y:S01]  /*0090*/  S2UR UR4, SR_CTAID.X ;  /* 0x00000000000479c3 */ /* 0x000e620000002500 */
[----:B0-----:R-:W-:-:S07]  /*00a0*/  IMAD R0, R0, UR5, R5 ;  /* 0x0000000500007c24 */ /* 0x001fce000f8e0205 */
[----:B------:R-:W0:Y:S01]  /*00b0*/  LDC.64 R2, c[0x0][0x380] ;  /* 0x0000e000ff027b82 */ /* 0x000e220000000a00 */
[----:B--2---:R-:W-:-:S04]  /*00c0*/  IMAD R5, R6, UR6, R9 ;  /* 0x0000000606057c24 */ /* 0x004fc8000f8e0209 */
[----:B------:R-:W-:Y:S02]  /*00d0*/  IMAD R0, R5, 0x82, R0 ;  /* 0x0000008205007824 */ /* 0x000fe400078e0200 */
[----:B-1----:R-:W-:Y:S01]  /*00e0*/  IMAD R7, R7, UR4, R4 ;  /* 0x0000000407077c24 */ /* 0x002fe2000f8e0204 */
[----:B------:R-:W1:Y:S03]  /*00f0*/  LDCU.64 UR4, c[0x0][0x358] ;  /* 0x00006b00ff0477ac */ /* 0x000e660008000a00 */
[----:B------:R-:W-:-:S05]  /*0100*/  IMAD R0, R0, 0x82, R7 ;  /* 0x0000008200007824 */ /* 0x000fca00078e0207 */
[----:B------:R-:W-:-:S05]  /*0110*/  IADD3 R5, PT, PT, R0, 0x4287, RZ ;  /* 0x0000428700057810 */ /* 0x000fca0007ffe0ff */
[----:B0-----:R-:W-:-:S06]  /*0120*/  IMAD.WIDE R2, R5, 0x2, R2 ;  /* 0x0000000205027825 */ /* 0x001fcc00078e0202 */
[----:B-1----:R-:W2:Y:S01]  /*0130*/  LDG.E.U16 R2, desc[UR4][R2.64] ;  /* 0x0000000402027981 */ /* 0x002ea2000c1e1500 */
[----:B------:R-:W0:Y:S01]  /*0140*/  LDC.64 R4, c[0x0][0x388] ;  /* 0x0000e200ff047b82 */ /* 0x000e220000000a00 */
[----:B--2---:R-:W-:-:S05]  /*0150*/  HADD2.F32 R7, -RZ, R2.H0_H0 ;  /* 0x20000002ff077230 */ /* 0x004fca0000004100 */
[----:B0-----:R-:W-:Y:S01]  /*0160*/  REDG.E.ADD.F32.FTZ.RN.STRONG.GPU desc[UR4][R4.64], R7 ;  /* 0x00000007040079a6 */ /* 0x001fe2000c12f304 */
[----:B------:R-:W-:Y:S05]  /*0170*/  EXIT ;  /* 0x000000000000794d */ /* 0x000fea0003800000 */
.L_x_0:
[----:B------:R-:W-:-:S00]  /*0180*/  BRA `(.L_x_0) ;  /* 0xfffffffc00fc7947 */ /* 0x000fc0000383ffff */
[----:B------:R-:W-:-:S00]  /*0190*/  NOP ;  /* 0x0000000000007918 */ /* 0x000fc00000000000 */
        /* <DEDUP_REMOVED lines=14> */
.L_x_18:


//--------------------- .text._Z13calculate_phiP6__halfS0_S0_S0_ --------------------------
	.section	.text._Z13calculate_phiP6__halfS0_S0_S0_,"ax",@progbits
	.align	128
        .global         _Z13calculate_phiP6__halfS0_S0_S0_
        .type           _Z13calculate_phiP6__halfS0_S0_S0_,@function
        .size           _Z13calculate_phiP6__halfS0_S0_S0_,(.L_x_19 - _Z13calculate_phiP6__halfS0_S0_S0_)
        .other          _Z13calculate_phiP6__halfS0_S0_S0_,@"STO_CUDA_ENTRY STV_DEFAULT"
_Z13calculate_phiP6__halfS0_S0_S0_:
.text._Z13calculate_phiP6__halfS0_S0_S0_:
[----:B------:R-:W-:Y:S01]  /*0000*/  LDC R1, c[0x0][0x37c] ;  /* 0x0000df00ff017b82 */ /* 0x000fe20000000800 */
[----:B------:R-:W0:Y:S07]  /*0010*/  S2R R10, SR_TID.Y ;  /* 0x00000000000a7919 */ /* 0x000e2e0000002200 */
[----:B------:R-:W1:Y:S01]  /*0020*/  LDC R0, c[0x0][0x360] ;  /* 0x0000d800ff007b82 */ /* 0x000e620000000800 */
[----:B------:R-:W2:Y:S01]  /*0030*/  LDCU.64 UR10, c[0x0][0x358] ;  /* 0x00006b00ff0a77ac */ /* 0x000ea20008000a00 */
[----:B------:R-:W3:Y:S01]  /*0040*/  S2R R12, SR_TID.Z ;  /* 0x00000000000c7919 */ /* 0x000ee20000002300 */
[----:B------:R-:W1:Y:S05]  /*0050*/  S2R R15, SR_TID.X ;  /* 0x00000000000f7919 */ /* 0x000e6a0000002100 */
[----:B------:R-:W0:Y:S08]  /*0060*/  LDC R4, c[0x0][0x364] ;  /* 0x0000d900ff047b82 */ /* 0x000e300000000800 */
[----:B------:R-:W0:Y:S08]  /*0070*/  S2UR UR5, SR_CTAID.Y ;  /* 0x00000000000579c3 */ /* 0x000e300000002600 */
[----:B------:R-:W3:Y:S08]  /*0080*/  S2UR UR6, SR_CTAID.Z ;  /* 0x00000000000679c3 */ /* 0x000ef00000002700 */
[----:B------:R-:W3:Y:S08]  /*0090*/  LDC R5, c[0x0][0x368] ;  /* 0x0000da00ff057b82 */ /* 0x000ef00000000800 */
[----:B------:R-:W1:Y:S01]  /*00a0*/  S2UR UR4, SR_CTAID.X ;  /* 0x00000000000479c3 */ /* 0x000e620000002500 */
[----:B0-----:R-:W-:-:S07]  /*00b0*/  IMAD R4, R4, UR5, R10 ;  /* 0x0000000504047c24 */ /* 0x001fce000f8e020a */
[----:B------:R-:W0:Y:S01]  /*00c0*/  LDC.64 R2, c[0x0][0x388] ;  /* 0x0000e200ff027b82 */ /* 0x000e220000000a00 */
[----:B---3--:R-:W-:-:S07]  /*00d0*/  IMAD R5, R5, UR6, R12 ;  /* 0x0000000605057c24 */ /* 0x008fce000f8e020c */
[----:B------:R-:W3:Y:S01]  /*00e0*/  LDC.64 R6, c[0x0][0x380] ;  /* 0x0000e000ff067b82 */ /* 0x000ee20000000a00 */
[----:B------:R-:W-:Y:S02]  /*00f0*/  IMAD R5, R5, 0x82, R4 ;  /* 0x0000008205057824 */ /* 0x000fe400078e0204 */
[----:B-1----:R-:W-:-:S05]  /*0100*/  IMAD R0, R0, UR4, R15 ;  /* 0x0000000400007c24 */ /* 0x002fca000f8e020f */
[----:B------:R-:W1:Y:S01]  /*0110*/  LDC.64 R8, c[0x0][0x398] ;  /* 0x0000e600ff087b82 */ /* 0x000e620000000a00 */
[----:B------:R-:W-:-:S05]  /*0120*/  IMAD R0, R5, 0x82, R0 ;  /* 0x0000008205007824 */ /* 0x000fca00078e0200 */
[----:B------:R-:W-:Y:S01]  /*0130*/  IADD3 R13, PT, PT, R0, 0x4287, RZ ;  /* 0x00004287000d7810 */ /* 0x000fe20007ffe0ff */
[----:B------:R-:W4:Y:S01]  /*0140*/  LDCU UR7, c[0x0][0x370] ;  /* 0x00006e00ff0777ac */ /* 0x000f220008000800 */
[----:B------:R-:W4:Y:S03]  /*0150*/  LDC.64 R4, c[0x0][0x390] ;  /* 0x0000e400ff047b82 */ /* 0x000f260000000a00 */
[----:B0-----:R-:W-:-:S05]  /*0160*/  IMAD.WIDE R2, R13, 0x2, R2 ;  /* 0x000000020d027825 */ /* 0x001fca00078e0202 */
[----:B--2---:R0:W5:Y:S01]  /*0170*/  LDG.E.U16 R11, desc[UR10][R2.64] ;  /* 0x0000000a020b7981 */ /* 0x004162000c1e1500 */
[----:B------:R-:W2:Y:S01]  /*0180*/  LDCU UR8, c[0x0][0x374] ;  /* 0x00006e80ff0877ac */ /* 0x000ea20008000800 */
[----:B------:R-:W-:Y:S01]  /*0190*/  IADD3 R0, PT, PT, R15, R10, RZ ;  /* 0x0000000a0f007210 */ /* 0x000fe20007ffe0ff */
[----:B------:R-:W-:Y:S01]  /*01a0*/  BSSY B0, `(.L_x_1) ;  /* 0x000005b000007945 */ /* 0x000fe20003800000 */
[C---:B---3--:R-:W-:Y:S01]  /*01b0*/  IMAD.WIDE R6, R13.reuse, 0x2, R6 ;  /* 0x000000020d067825 */ /* 0x048fe200078e0206 */
[----:B------:R-:W3:Y:S01]  /*01c0*/  LDCU UR9, c[0x0][0x378] ;  /* 0x00006f00ff0977ac */ /* 0x000ee20008000800 */
[----:B------:R-:W-:Y:S02]  /*01d0*/  LOP3.LUT P0, RZ, R0, R12, RZ, 0xfc, !PT ;  /* 0x0000000c00ff7212 */ /* 0x000fe4000780fcff */
[----:B------:R-:W-:Y:S02]  /*01e0*/  HFMA2 R0, -RZ, RZ, 0, 0 ;  /* 0x00000000ff007431 */ /* 0x000fe400000001ff */
[----:B-1----:R-:W-:Y:S01]  /*01f0*/  IMAD.WIDE R8, R13, 0x2, R8 ;  /* 0x000000020d087825 */ /* 0x002fe200078e0208 */
[----:B----4-:R-:W-:-:S02]  /*0200*/  UIADD3 UR7, UPT, UPT, URZ, -UR7, URZ ;  /* 0x80000007ff077290 */ /* 0x010fc4000fffe0ff */
[----:B------:R-:W-:Y:S02]  /*0210*/  UIADD3 UR4, UPT, UPT, UR4, UR5, URZ ;  /* 0x0000000504047290 */ /* 0x000fe4000fffe0ff */
[----:B------:R-:W-:Y:S01]  /*0220*/  UIADD3 UR6, UPT, UPT, -UR6, URZ, URZ ;  /* 0x000000ff06067290 */ /* 0x000fe2000fffe1ff */
[----:B------:R-:W-:-:S06]  /*0230*/  RPCMOV.32 Rpc.LO, R2 ;  /* 0x0000000200007352 */ /* 0x000fcc0000000000 */
[----:B0-----:R-:W-:-:S05]  /*0240*/  CS2R.32 R2, SR_CgaSize ;  /* 0x0000000000027805 */ /* 0x001fca0000008a00 */
[----:B------:R-:W-:-:S05]  /*0250*/  IMAD R2, R2, -0xa0, RZ ;  /* 0xffffff6002027824 */ /* 0x000fca00078e02ff */
[----:B------:R-:W-:Y:S02]  /*0260*/  R2UR UR12, R2 ;  /* 0x00000000020c72ca */ /* 0x000fe400000e0000 */
[----:B------:R-:W-:-:S12]  /*0270*/  RPCMOV.32 R2, Rpc.LO ;  /* 0x0000000000027353 */ /* 0x000fd80000000000 */
[----:B------:R-:W0:Y:S01]  /*0280*/  LDCU UR12, c[0x0][UR12+0x258] ;  /* 0x00004b000c0c77ac */ /* 0x000e220008000800 */
[----:B------:R-:W-:Y:S01]  /*0290*/  IMAD.WIDE R4, R13, 0x2, R4 ;  /* 0x000000020d047825 */ /* 0x000fe200078e0204 */
[----:B------:R-:W-:Y:S01]  /*02a0*/  UMOV UR5, UR7 ;  /* 0x0000000700057c82 */ /* 0x000fe20008000000 */
[----:B------:R-:W-:Y:S02]  /*02b0*/  UISETP.NE.AND UP0, UPT, UR4, UR6, UPT ;  /* 0x000000060400728c */ /* 0x000fe4000bf05270 */
[----:B--2---:R-:W-:Y:S01]  /*02c0*/  UIMAD UR8, UR5, UR8, URZ ;  /* 0x00000008050872a4 */ /* 0x004fe2000f8e02ff */
[----:B------:R-:W-:-:S06]  /*02d0*/  RPCMOV.32 Rpc.LO, R3 ;  /* 0x0000000300007352 */ /* 0x000fcc0000000000 */
[----:B------:R-:W-:-:S05]  /*02e0*/  CS2R.32 R3, SR_CgaSize ;  /* 0x0000000000037805 */ /* 0x000fca0000008a00 */
[----:B------:R-:W-:-:S05]  /*02f0*/  IMAD R3, R3, -0xa0, RZ ;  /* 0xffffff6003037824 */ /* 0x000fca00078e02ff */
[----:B------:R-:W-:Y:S02]  /*0300*/  R2UR UR13, R3 ;  /* 0x00000000030d72ca */ /* 0x000fe400000e0000 */
[----:B------:R-:W-:-:S12]  /*0310*/  RPCMOV.32 R3, Rpc.LO ;  /* 0x0000000000037353 */ /* 0x000fd80000000000 */
[----:B------:R-:W1:Y:S01]  /*0320*/  LDCU UR13, c[0x0][UR13+0x254] ;  /* 0x00004a800d0d77ac */ /* 0x000e620008000800 */
[----:B---3--:R-:W-:-:S04]  /*0330*/  UIMAD UR4, UR9, UR8, -0x7fffffff ;  /* 0x80000001090474a4 */ /* 0x008fc8000f8e0208 */
[----:B0-----:R-:W-:-:S12]  /*0340*/  USEL UR4, UR4, 0x1, !UP0 ;  /* 0x0000000104047887 */ /* 0x001fd8000c000000 */
.L_x_10:
[----:B-----5:R0:W-:Y:S01]  /*0350*/  STG.E.U16 desc[UR10][R4.64], R11 ;  /* 0x0000000b04007986 */ /* 0x0201e2000c10150a */
[----:B------:R-:W-:-:S04]  /*0360*/  UISETP.NE.U32.AND UP0, UPT, UR12, URZ, UPT ;  /* 0x000000ff0c00728c */ /* 0x000fc8000bf05070 */
[----:B-1----:R-:W-:-:S09]  /*0370*/  UISETP.NE.AND.EX UP0, UPT, UR13, URZ, UPT, UP0 ;  /* 0x000000ff0d00728c */ /* 0x002fd2000bf05300 */
[----:B0-----:R-:W-:Y:S05]  /*0380*/  BRA.U !UP0, `(.L_x_2) ;  /* 0x00000005084c7547 */ /* 0x001fea000b800000 */
[----:B------:R-:W-:-:S03]  /*0390*/  UMOV UR5, 0xffffffff ;  /* 0xffffffff00057882 */ /* 0x000fc60000000000 */
[----:B------:R-:W-:Y:S05]  /*03a0*/  BRA.DIV UR5, `(.L_x_3) ;  /* 0x0000000605487947 */ /* 0x000fea000b800000 */
[----:B------:R-:W-:Y:S06]  /*03b0*/  BAR.SYNC.DEFER_BLOCKING 0x0 ;  /* 0x0000000000007b1d */ /* 0x000fec0000010000 */
.L_x_13:
[----:B------:R-:W-:Y:S04]  /*03c0*/  BSSY B1, `(.L_x_4) ;  /* 0x0000019000017945 */ /* 0x000fe80003800000 */
[----:B------:R-:W-:Y:S05]  /*03d0*/  @P0 BRA `(.L_x_5) ;  /* 0x00000000005c0947 */ /* 0x000fea0003800000 */
[----:B------:R-:W0:Y:S01]  /*03e0*/  S2R R11, SR_LANEID ;  /* 0x00000000000b7919 */ /* 0x000e220000000000 */
[----:B------:R-:W-:Y:S01]  /*03f0*/  VOTEU.ANY UR5, UPT, PT ;  /* 0x0000000000057886 */ /* 0x000fe200038e0100 */
[----:B------:R-:W-:Y:S01]  /*0400*/  MOV R10, UR12 ;  /* 0x0000000c000a7c02 */ /* 0x000fe20008000f00 */
[----:B------:R-:W-:Y:S08]  /*0410*/  FLO.U32 R14, UR5 ;  /* 0x00000005000e7d00 */ /* 0x000ff000080e0000 */
[----:B------:R-:W1:Y:S02]  /*0420*/  POPC R12, UR5 ;  /* 0x00000005000c7d09 */ /* 0x000e640008000000 */
[----:B-1----:R-:W-:Y:S01]  /*0430*/  IMAD R13, R12, UR4, RZ ;  /* 0x000000040c0d7c24 */ /* 0x002fe2000f8e02ff */
[----:B0-----:R-:W-:-:S02]  /*0440*/  ISETP.EQ.U32.AND P1, PT, R14, R11, PT ;  /* 0x0000000b0e00720c */ /* 0x001fc40003f22070 */
[----:B------:R-:W-:-:S11]  /*0450*/  MOV R11, UR13 ;  /* 0x0000000d000b7c02 */ /* 0x000fd60008000f00 */
[----:B------:R-:W-:Y:S06]  /*0460*/  @P1 MEMBAR.ALL.GPU ;  /* 0x0000000000001992 */ /* 0x000fec000000a000 */
[----:B------:R-:W-:-:S00]  /*0470*/  @P1 ERRBAR ;  /* 0x00000000000019ab */ /* 0x000fc00000000000 */
[----:B------:R-:W-:Y:S06]  /*0480*/  @P1 CGAERRBAR ;  /* 0x00000000000015ab */ /* 0x000fec0000000000 */
[----:B------:R-:W2:Y:S01]  /*0490*/  @P1 ATOM.E.ADD.STRONG.GPU PT, R13, desc[UR10][R10.64+0x4], R13 ;  /* 0x8000040d0a0d198a */ /* 0x000ea200081ef10a */
[----:B------:R-:W0:Y:S02]  /*04a0*/  S2R R15, SR_LTMASK ;  /* 0x00000000000f7919 */ /* 0x000e240000003900 */
[----:B0-----:R-:W-:-:S06]  /*04b0*/  LOP3.LUT R15, R15, UR5, RZ, 0xc0, !PT ;  /* 0x000000050f0f7c12 */ /* 0x001fcc000f8ec0ff */
[----:B------:R-:W0:Y:S01]  /*04c0*/  POPC R15, R15 ;  /* 0x0000000f000f7309 */ /* 0x000e220000000000 */
[----:B--2---:R-:W0:Y:S02]  /*04d0*/  SHFL.IDX PT, R12, R13, R14, 0x1f ;  /* 0x00001f0e0d0c7589 */ /* 0x004e2400000e0000 */
[----:B0-----:R-:W-:-:S07]  /*04e0*/  IMAD R12, R15, UR4, R12 ;  /* 0x000000040f0c7c24 */ /* 0x001fce000f8e020c */
.L_x_6:
[----:B------:R-:W2:Y:S04]  /*04f0*/  LD.E.STRONG.GPU R13, desc[UR10][R10.64+0x4] ;  /* 0x0000040a0a0d7980 */ /* 0x000ea8000c10f900 */
[----:B--2---:R-:W-:Y:S01]  /*0500*/  CCTL.IVALL ;  /* 0x00000000ff00798f */ /* 0x004fe20002000000 */
[----:B------:R-:W-:Y:S05]  /*0510*/  YIELD ;  /* 0x0000000000007946 */ /* 0x000fea0003800000 */
[----:B------:R-:W-:-:S04]  /*0520*/  LOP3.LUT R13, R13, R12, RZ, 0x3c, !PT ;  /* 0x0000000c0d0d7212 */ /* 0x000fc800078e3cff */
[----:B------:R-:W-:-:S13]  /*0530*/  ISETP.GT.AND P1, PT, R13, -0x1, PT ;  /* 0xffffffff0d00780c */ /* 0x000fda0003f24270 */
[----:B------:R-:W-:Y:S05]  /*0540*/  @P1 BRA `(.L_x_6) ;  /* 0xfffffffc00e81947 */ /* 0x000fea000383ffff */
.L_x_5:
[----:B------:R-:W-:Y:S05]  /*0550*/  BSYNC B1 ;  /* 0x0000000000017941 */ /* 0x000fea0003800000 */
.L_x_4:
[----:B------:R-:W-:-:S03]  /*0560*/  UMOV UR5, 0xffffffff ;  /* 0xffffffff00057882 */ /* 0x000fc60000000000 */
[----:B------:R-:W-:Y:S05]  /*0570*/  BRA.DIV UR5, `(.L_x_7) ;  /* 0x0000000605047947 */ /* 0x000fea000b800000 */
[----:B------:R-:W-:Y:S06]  /*0580*/  BAR.SYNC.DEFER_BLOCKING 0x0 ;  /* 0x0000000000007b1d */ /* 0x000fec0000010000 */
.L_x_16:
[----:B------:R-:W2:Y:S01]  /*0590*/  LDG.E.U16 R11, desc[UR10][R6.64] ;  /* 0x0000000a060b7981 */ /* 0x000ea2000c1e1500 */
[----:B------:R-:W-:Y:S01]  /*05a0*/  BSSY.RECONVERGENT B1, `(.L_x_8) ;  /* 0x0000016000017945 */ /* 0x000fe20003800200 */
[----:B--2---:R-:W-:-:S13]  /*05b0*/  HSETP2.NEU.AND P1, PT, R11.H0_H0, -1, -1, PT ;  /* 0xbc00bc000b007434 */ /* 0x004fda0003f2d800 */
[----:B------:R-:W-:Y:S05]  /*05c0*/  @P1 BRA `(.L_x_9) ;  /* 0x00000000004c1947 */ /* 0x000fea0003800000 */
[----:B------:R-:W2:Y:S04]  /*05d0*/  LDG.E.U16 R12, desc[UR10][R4.64+0x2] ;  /* 0x0000020a040c7981 */ /* 0x000ea8000c1e1500 */
[----:B------:R-:W2:Y:S04]  /*05e0*/  LDG.E.U16 R13, desc[UR10][R4.64+-0x2] ;  /* 0xfffffe0a040d7981 */ /* 0x000ea8000c1e1500 */
[----:B------:R-:W3:Y:S04]  /*05f0*/  LDG.E.U16 R15, desc[UR10][R4.64+0x104] ;  /* 0x0001040a040f7981 */ /* 0x000ee8000c1e1500 */
[----:B------:R-:W4:Y:S04]  /*0600*/  LDG.E.U16 R17, desc[UR10][R4.64+-0x104] ;  /* 0xfffefc0a04117981 */ /* 0x000f28000c1e1500 */
[----:B------:R-:W5:Y:S04]  /*0610*/  LDG.E.U16 R19, desc[UR10][R4.64+0x8408] ;  /* 0x0084080a04137981 */ /* 0x000f68000c1e1500 */
[----:B------:R-:W5:Y:S04]  /*0620*/  LDG.E.U16 R21, desc[UR10][R4.64+-0x8408] ;  /* 0xff7bf80a04157981 */ /* 0x000f68000c1e1500 */
[----:B------:R-:W5:Y:S04]  /*0630*/  LDG.E.U16 R10, desc[UR10][R8.64] ;  /* 0x0000000a080a7981 */ /* 0x000f68000c1e1500 */
[----:B------:R-:W5:Y:S01]  /*0640*/  LDG.E.U16 R11, desc[UR10][R4.64] ;  /* 0x0000000a040b7981 */ /* 0x000f62000c1e1500 */
[----:B--2---:R-:W-:-:S02]  /*0650*/  HADD2 R12, R12.H0_H0, R13.H0_H0 ;  /* 0x2000000d0c0c7230 */ /* 0x004fc40000000800 */
[----:B------:R-:W-:Y:S02]  /*0660*/  HFMA2 R13, -RZ, RZ, 0, 1 ;  /* 0x00003c00ff0d7431 */ /* 0x000fe400000001ff */
[----:B---3--:R-:W-:-:S04]  /*0670*/  HADD2 R12, R12.H0_H0, R15.H0_H0 ;  /* 0x2000000f0c0c7230 */ /* 0x008fc80000000800 */
[----:B----4-:R-:W-:Y:S02]  /*0680*/  HADD2 R12, R12.H0_H0, R17.H0_H0 ;  /* 0x200000110c0c7230 */ /* 0x010fe40000000800 */
[----:B------:R-:W-:Y:S02]  /*0690*/  HADD2 R13, R13.H0_H0, -1, -1 ;  /* 0xbc00bc000d0d7430 */ /* 0x000fe40000000800 */
[----:B-----5:R-:W-:-:S04]  /*06a0*/  HADD2 R12, R12.H0_H0, R19.H0_H0 ;  /* 0x200000130c0c7230 */ /* 0x020fc80000000800 */
[----:B------:R-:W-:Y:S02]  /*06b0*/  HADD2 R12, R12.H0_H0, R21.H0_H0 ;  /* 0x200000150c0c7230 */ /* 0x000fe40000000800 */
[----:B------:R-:W-:Y:S02]  /*06c0*/  HMUL2 R10, R10.H0_H0, -12.5625, -12.5625 ;  /* 0xca48ca480a0a7832 */ /* 0x000fe40000000800 */
[----:B------:R-:W-:Y:S02]  /*06d0*/  HMUL2 R11, R13.H0_H0, R11.H0_H0 ;  /* 0x2000000b0d0b7232 */ /* 0x000fe40000000800 */
[----:B------:R-:W-:-:S04]  /*06e0*/  HFMA2 R10, R10.H0_H0, -6.008148193359375e-05, -6.008148193359375e-05, R12.H0_H0 ;  /* 0x83f083f00a0a7831 */ /* 0x000fc8000004080c */
[----:B------:R-:W-:-:S07]  /*06f0*/  HFMA2 R11, R10.H0_H0, 0.1666259765625, 0.1666259765625, R11.H0_H0 ;  /* 0x315531550a0b7831 */ /* 0x000fce000004080b */
.L_x_9:
[----:B------:R-:W-:Y:S05]  /*0700*/  BSYNC.RECONVERGENT B1 ;  /* 0x0000000000017941 */ /* 0x000fea0003800200 */
.L_x_8:
[----:B------:R0:W-:Y:S01]  /*0710*/  STG.E.U16 desc[UR10][R2.64], R11 ;  /* 0x0000000b02007986 */ /* 0x0001e2000c10150a */
[----:B------:R-:W-:-:S04]  /*0720*/  IADD3 R0, PT, PT, R0, 0x1, RZ ;  /* 0x0000000100007810 */ /* 0x000fc80007ffe0ff */
[----:B------:R-:W-:-:S13]  /*0730*/  ISETP.NE.AND P1, PT, R0, 0x3e8, PT ;  /* 0x000003e80000780c */ /* 0x000fda0003f25270 */
[----:B0-----:R-:W-:Y:S05]  /*0740*/  @P1 BRA `(.L_x_10) ;  /* 0xfffffffc00001947 */ /* 0x001fea000383ffff */
[----:B------:R-:W-:Y:S05]  /*0750*/  BSYNC B0 ;  /* 0x0000000000007941 */ /* 0x000fea0003800000 */
.L_x_1:
[----:B------:R-:W2:Y:S04]  /*0760*/  LDG.E.U16 R0, desc[UR10][R2.64+-0x2] ;  /* 0xfffffe0a02007981 */ /* 0x000ea8000c1e1500 */
[----:B------:R-:W2:Y:S04]  /*0770*/  LDG.E.U16 R7, desc[UR10][R2.64+0x2] ;  /* 0x0000020a02077981 */ /* 0x000ea8000c1e1500 */
[----:B------:R-:W3:Y:S04]  /*0780*/  LDG.E.U16 R6, desc[UR10][R2.64+-0x104] ;  /* 0xfffefc0a02067981 */ /* 0x000ee8000c1e1500 */
[----:B------:R-:W3:Y:S04]  /*0790*/  LDG.E.U16 R13, desc[UR10][R2.64+0x104] ;  /* 0x0001040a020d7981 */ /* 0x000ee8000c1e1500 */
[----:B------:R-:W4:Y:S04]  /*07a0*/  LDG.E.U16 R10, desc[UR10][R2.64+-0x8408] ;  /* 0xff7bf80a020a7981 */ /* 0x000f28000c1e1500 */
[----:B------:R-:W4:Y:S04]  /*07b0*/  LDG.E.U16 R15, desc[UR10][R2.64+0x8408] ;  /* 0x0084080a020f7981 */ /* 0x000f28000c1e1500 */
[----:B------:R-:W5:Y:S01]  /*07c0*/  LDG.E.U16 R9, desc[UR10][R8.64] ;  /* 0x0000000a08097981 */ /* 0x000f62000c1e1500 */
[----:B--2---:R-:W-:-:S02]  /*07d0*/  HADD2 R0, R0.H0_H0, R7.H0_H0 ;  /* 0x2000000700007230 */ /* 0x004fc40000000800 */
[----:B---3--:R-:W-:-:S05]  /*07e0*/  HADD2 R6, R6.H0_H0, R13.H0_H0 ;  /* 0x2000000d06067230 */ /* 0x008fca0000000800 */
[----:B------:R-:W-:Y:S01]  /*07f0*/  PRMT R0, R0, 0x5410, R6 ;  /* 0x0000541000007816 */ /* 0x000fe20000000006 */
[----:B----4-:R-:W-:-:S04]  /*0800*/  HADD2 R10, R10.H0_H0, R15.H0_H0 ;  /* 0x2000000f0a0a7230 */ /* 0x010fc80000000800 */
[----:B------:R-:W-:-:S04]  /*0810*/  HFMA2 R0, R11.H0_H0, -2, -2, R0 ;  /* 0xc000c0000b007831 */ /* 0x000fc80000000800 */
[----:B------:R-:W-:Y:S01]  /*0820*/  HMUL2 R3, R0.H1_H1, 6.008148193359375e-05, 6.008148193359375e-05 ;  /* 0x03f003f000037832 */ /* 0x000fe20000000c00 */
[----:B------:R-:W-:-:S04]  /*0830*/  PRMT R11, R11, 0x5410, R0 ;  /* 0x000054100b0b7816 */ /* 0x000fc80000000000 */
[----:B------:R-:W-:-:S05]  /*0840*/  PRMT R10, R10, 0x5410, R3 ;  /* 0x000054100a0a7816 */ /* 0x000fca0000000003 */
[----:B------:R-:W-:-:S04]  /*0850*/  HFMA2 R0, R11, 6.008148193359375e-05, -2, R10 ;  /* 0x03f0c0000b007831 */ /* 0x000fc8000000000a */
[----:B------:R-:W-:-:S04]  /*0860*/  HFMA2 R0, R0.H0_H0, 6.008148193359375e-05, 6.008148193359375e-05, R0.H1_H1 ;  /* 0x03f003f000007831 */ /* 0x000fc80000060800 */
[----:B-----5:R-:W-:-:S05]  /*0870*/  HFMA2 R0, R9.H0_H0, 12.5625, 12.5625, R0.H0_H0 ;  /* 0x4a484a4809007831 */ /* 0x020fca0000040800 */
[----:B------:R-:W-:-:S04]  /*0880*/  HADD2.F32 R0, -RZ, R0.H0_H0 ;  /* 0x20000000ff007230 */ /* 0x000fc80000004100 */
[----:B------:R-:W0:Y:S02]  /*0890*/  F2F.F16.F32 R3, |R0| ;  /* 0x4000000000037304 */ /* 0x000e240000200800 */
[----:B0-----:R-:W-:Y:S01]  /*08a0*/  STG.E.U16 desc[UR10][R4.64], R3 ;  /* 0x0000000304007986 */ /* 0x001fe2000c10150a */
[----:B------:R-:W-:Y:S05]  /*08b0*/  EXIT ;  /* 0x000000000000794d */ /* 0x000fea0003800000 */
.L_x_2:
[----:B------:R-:W-:Y:S05]  /*08c0*/  BPT.TRAP 0x1 ;  /* 0x000000040000795c */ /* 0x000fea0000300000 */
.L_x_3:
[----:B------:R-:W-:Y:S01]  /*08d0*/  HFMA2 R12, -RZ, RZ, 0, 0 ;  /* 0x00000000ff0c7431 */ /* 0x000fe200000001ff */
[----:B------:R-:W-:Y:S01]  /*08e0*/  BSSY B1, `(.L_x_11) ;  /* 0x0000009000017945 */ /* 0x000fe20003800000 */
[----:B------:R-:W-:Y:S02]  /*08f0*/  MOV R11, 0x0 ;  /* 0x00000000000b7802 */ /* 0x000fe40000000f00 */
[----:B------:R-:W-:-:S07]  /*0900*/  MOV R10, 0xffffffff ;  /* 0xffffffff000a7802 */ /* 0x000fce0000000f00 */
[----:B------:R-:W-:Y:S05]  /*0910*/  WARPSYNC.COLLECTIVE.ALL `(.L_x_12) ;  /* 0x0000000000147948 */ /* 0x000fea0003c00000 */
[----:B------:R-:W-:-:S04]  /*0920*/  SHF.L.U32 R12, R12, 0x10, RZ ;  /* 0x000000100c0c7819 */ /* 0x000fc800000006ff */
[----:B------:R-:W-:-:S05]  /*0930*/  LOP3.LUT R12, R12, 0xf, R11, 0xf8, !PT ;  /* 0x0000000f0c0c7812 */ /* 0x000fca00078ef80b */
[----:B------:R0:W-:Y:S02]  /*0940*/  BAR.SYNC.DEFER_BLOCKING R12, R12 ;  /* 0x0000000c0000731d */ /* 0x0001e40000010000 */
[----:B0-----:R-:W-:-:S04]  /*0950*/  SHF.R.U32 R12, R12, 0x10, RZ ;  /* 0x000000100c0c7819 */ /* 0x001fc800000016ff */
[----:B------:R-:W-:Y:S05]  /*0960*/  ENDCOLLECTIVE ;  /* 0x000000000000791b */ /* 0x000fea0003800000 */
.L_x_12:
[----:B------:R-:W-:Y:S05]  /*0970*/  BSYNC B1 ;  /* 0x0000000000017941 */ /* 0x000fea0003800000 */
.L_x_11:
[----:B------:R-:W-:Y:S05]  /*0980*/  BRA `(.L_x_13) ;  /* 0xfffffff8008c7947 */ /* 0x000fea000383ffff */
.L_x_7:
        /* <DEDUP_REMOVED lines=10> */
.L_x_15:
[----:B------:R-:W-:Y:S05]  /*0a30*/  BSYNC B1 ;  /* 0x0000000000017941 */ /* 0x000fea0003800000 */
.L_x_14:
[----:B------:R-:W-:Y:S05]  /*0a40*/  BRA `(.L_x_16) ;  /* 0xfffffff800d07947 */ /* 0x000fea000383ffff */
.L_x_17:
        /* <DEDUP_REMOVED lines=11> */
.L_x_19:


//--------------------- .nv.shared.reserved.0     --------------------------
	.section	.nv.shared.reserved.0,"aw",@nobits
	.weak		__nv_reservedSMEM_offset_0_alias
	.size		__nv_reservedSMEM_offset_0_alias, 0, 64
	.other		__nv_reservedSMEM_offset_0_alias,@"STO_CUDA_RESERVED_SHARED STV_DEFAULT"
__nv_reservedSMEM_offset_0_alias:
	.zero		0
	.zero		64


//--------------------- .nv.constant0._Z7sum_arrP6__halfPf --------------------------
	.section	.nv.constant0._Z7sum_arrP6__halfPf,"a",@progbits
	.sectionflags	@""
	.align	4
.nv.constant0._Z7sum_arrP6__halfPf:
	.zero		912


//--------------------- .nv.constant0._Z13calculate_phiP6__halfS0_S0_S0_ --------------------------
	.section	.nv.constant0._Z13calculate_phiP6__halfS0_S0_S0_,"a",@progbits
	.sectionflags	@""
	.align	4
.nv.constant0._Z13calculate_phiP6__halfS0_S0_S0_:
	.zero		928


//--------------------- SYMBOLS --------------------------

	.type		.nv.reservedSmem.offset0,@object
	.size		.nv.reservedSmem.offset0,0x4
